	.headerflags	@"EF_CUDA_TEXMODE_UNIFIED EF_CUDA_64BIT_ADDRESS EF_CUDA_ACCELERATORS EF_CUDA_SM90 EF_CUDA_VIRTUAL_SM(EF_CUDA_SM90)"
	.elftype	@"ET_EXEC"


//--------------------- .nv.info                  --------------------------
	.section	.nv.info,"",@"SHT_CUDA_INFO"
	.align	4


	//----- nvinfo : EIATTR_REGCOUNT
	.align		4
        /*0000*/ 	.byte	0x04, 0x2f
        /*0002*/ 	.short	(.L_1 - .L_0)
	.align		4
.L_0:
        /*0004*/ 	.word	index@(triton_poi_fused_cat_1)
        /*0008*/ 	.word	0x00000014


	//----- nvinfo : EIATTR_MIN_STACK_SIZE
	.align		4
.L_1:
        /*000c*/ 	.byte	0x04, 0x12
        /*000e*/ 	.short	(.L_3 - .L_2)
	.align		4
.L_2:
        /*0010*/ 	.word	index@(triton_poi_fused_cat_1)
        /*0014*/ 	.word	0x00000000


	//----- nvinfo : EIATTR_FRAME_SIZE
	.align		4
.L_3:
        /*0018*/ 	.byte	0x04, 0x11
        /*001a*/ 	.short	(.L_5 - .L_4)
	.align		4
.L_4:
        /*001c*/ 	.word	index@(triton_poi_fused_cat_1)
        /*0020*/ 	.word	0x00000000


	//----- nvinfo : EIATTR_MIN_STACK_SIZE
	.align		4
.L_5:
        /*0024*/ 	.byte	0x04, 0x12
        /*0026*/ 	.short	(.L_7 - .L_6)
	.align		4
.L_6:
        /*0028*/ 	.word	index@(triton_poi_fused_cat_1)
        /*002c*/ 	.word	0x00000000
.L_7:


//--------------------- .nv.info.triton_poi_fused_cat_1 --------------------------
	.section	.nv.info.triton_poi_fused_cat_1,"",@"SHT_CUDA_INFO"
	.sectionflags	@""
	.align	4


	//----- nvinfo : EIATTR_CUDA_API_VERSION
	.align		4
        /*0000*/ 	.byte	0x04, 0x37
        /*0002*/ 	.short	(.L_9 - .L_8)
.L_8:
        /*0004*/ 	.word	0x0000007c


	//----- nvinfo : EIATTR_KPARAM_INFO
	.align		4
.L_9:
        /*0008*/ 	.byte	0x04, 0x17
        /*000a*/ 	.short	(.L_11 - .L_10)
.L_10:
        /*000c*/ 	.word	0x00000000
        /*0010*/ 	.short	0x0003
        /*0012*/ 	.short	0x0018
        /*0014*/ 	.byte	0x00, 0xf0, 0x11, 0x00


	//----- nvinfo : EIATTR_KPARAM_INFO
	.align		4
.L_11:
        /*0018*/ 	.byte	0x04, 0x17
        /*001a*/ 	.short	(.L_13 - .L_12)
.L_12:
        /*001c*/ 	.word	0x00000000
        /*0020*/ 	.short	0x0002
        /*0022*/ 	.short	0x0010
        /*0024*/ 	.byte	0x00, 0xf4, 0x21, 0x00


	//----- nvinfo : EIATTR_KPARAM_INFO
	.align		4
.L_13:
        /*0028*/ 	.byte	0x04, 0x17
        /*002a*/ 	.short	(.L_15 - .L_14)
.L_14:
        /*002c*/ 	.word	0x00000000
        /*0030*/ 	.short	0x0001
        /*0032*/ 	.short	0x0008
        /*0034*/ 	.byte	0x00, 0xf4, 0x21, 0x00


	//----- nvinfo : EIATTR_KPARAM_INFO
	.align		4
.L_15:
        /*0038*/ 	.byte	0x04, 0x17
        /*003a*/ 	.short	(.L_17 - .L_16)
.L_16:
        /*003c*/ 	.word	0x00000000
        /*0040*/ 	.short	0x0000
        /*0042*/ 	.short	0x0000
        /*0044*/ 	.byte	0x00, 0xf4, 0x21, 0x00


	//----- nvinfo : EIATTR_SPARSE_MMA_MASK
	.align		4
.L_17:
        /*0048*/ 	.byte	0x03, 0x50
        /*004a*/ 	.short	0x0000


	//----- nvinfo : EIATTR_MAXREG_COUNT
	.align		4
        /*004c*/ 	.byte	0x03, 0x1b
        /*004e*/ 	.short	0x00ff


	//----- nvinfo : EIATTR_EXIT_INSTR_OFFSETS
	.align		4
        /*0050*/ 	.byte	0x04, 0x1c
        /*0052*/ 	.short	(.L_19 - .L_18)


	//   ....[0]....
.L_18:
        /*0054*/ 	.word	0x000003f0


	//   ....[1]....
        /*0058*/ 	.word	0x00000410


	//----- nvinfo : EIATTR_REQNTID
	.align		4
.L_19:
        /*005c*/ 	.byte	0x04, 0x10
        /*005e*/ 	.short	(.L_21 - .L_20)
.L_20:
        /*0060*/ 	.word	0x00000020
        /*0064*/ 	.word	0x00000001
        /*0068*/ 	.word	0x00000001


	//----- nvinfo : EIATTR_CBANK_PARAM_SIZE
	.align		4
.L_21:
        /*006c*/ 	.byte	0x03, 0x19
        /*006e*/ 	.short	0x001c


	//----- nvinfo : EIATTR_PARAM_CBANK
	.align		4
        /*0070*/ 	.byte	0x04, 0x0a
        /*0072*/ 	.short	(.L_23 - .L_22)
	.align		4
.L_22:
        /*0074*/ 	.word	index@(.nv.constant0.triton_poi_fused_cat_1)
        /*0078*/ 	.short	0x0210
        /*007a*/ 	.short	0x001c


	//----- nvinfo : EIATTR_SW_WAR
	.align		4
.L_23:
        /*007c*/ 	.byte	0x04, 0x36
        /*007e*/ 	.short	(.L_25 - .L_24)
.L_24:
        /*0080*/ 	.word	0x00000008
.L_25:


//--------------------- .nv.callgraph             --------------------------
	.section	.nv.callgraph,"",@"SHT_CUDA_CALLGRAPH"
	.align	4
	.sectionentsize	8
	.align		4
        /*0000*/ 	.word	0x00000000
	.align		4
        /*0004*/ 	.word	0xffffffff
	.align		4
        /*0008*/ 	.word	0x00000000
	.align		4
        /*000c*/ 	.word	0xfffffffe
	.align		4
        /*0010*/ 	.word	0x00000000
	.align		4
        /*0014*/ 	.word	0xfffffffd
	.align		4
        /*0018*/ 	.word	0x00000000
	.align		4
        /*001c*/ 	.word	0xfffffffc


//--------------------- .text.triton_poi_fused_cat_1 --------------------------
	.section	.text.triton_poi_fused_cat_1,"ax",@progbits
	.align	128
        .global         triton_poi_fused_cat_1
        .type           triton_poi_fused_cat_1,@function
        .size           triton_poi_fused_cat_1,(.L_x_1 - triton_poi_fused_cat_1)
        .other          triton_poi_fused_cat_1,@"STO_CUDA_ENTRY STV_DEFAULT"
triton_poi_fused_cat_1:
.text.triton_poi_fused_cat_1:
[----:B------:R-:W0:Y:S02]  /*0000*/  LDC R1, c[0x0][0x28] ;  /* 0x00000a00ff017b82 */ /* 0x000e240000000800 */
[----:B------:R-:W1:Y:S01]  /*0010*/  S2R R3, SR_TID.X ;  /* 0x0000000000037919 */ /* 0x000e620000002100 */
[----:B------:R-:W-:Y:S01]  /*0020*/  ULDC.64 UR4, c[0x0][0x218] ;  /* 0x0000860000047ab9 */ /* 0x000fe20000000a00 */
[----:B------:R-:W2:Y:S01]  /*0030*/  S2R R2, SR_CTAID.X ;  /* 0x0000000000027919 */ /* 0x000ea20000002500 */
[----:B-1----:R-:W-:Y:S02]  /*0040*/  IMAD.SHL.U32 R3, R3, 0x2, RZ ;  /* 0x0000000203037824 */ /* 0x002fe400078e00ff */
[----:B--2---:R-:W-:Y:S01]  /*0050*/  IMAD.SHL.U32 R0, R2, 0x40, RZ ;  /* 0x0000004002007824 */ /* 0x004fe200078e00ff */
[----:B------:R-:W-:-:S04]  /*0060*/  SHF.R.S32.HI R4, RZ, 0x19, R2 ;  /* 0x00000019ff047819 */ /* 0x000fc80000011402 */
[----:B------:R-:W-:Y:S02]  /*0070*/  LOP3.LUT R11, R0, 0x3e, R3, 0xf8, !PT ;  /* 0x0000003e000b7812 */ /* 0x000fe400078ef803 */
[----:B------:R-:W-:Y:S02]  /*0080*/  LOP3.LUT R0, R0, 0x2, R3, 0xf8, !PT ;  /* 0x0000000200007812 */ /* 0x000fe400078ef803 */
[----:B------:R-:W-:Y:S02]  /*0090*/  SHF.R.S32.HI R2, RZ, 0x1f, R11 ;  /* 0x0000001fff027819 */ /* 0x000fe4000001140b */
[----:B------:R-:W-:Y:S02]  /*00a0*/  SGXT R3, R4, 0x1 ;  /* 0x000000010403781a */ /* 0x000fe40000000200 */
[----:B------:R-:W-:Y:S02]  /*00b0*/  LOP3.LUT R0, R0, 0x1, RZ, 0xfc, !PT ;  /* 0x0000000100007812 */ /* 0x000fe400078efcff */
[----:B------:R-:W-:-:S02]  /*00c0*/  LEA.HI R2, R2, R11, RZ, 0x2 ;  /* 0x0000000b02027211 */ /* 0x000fc400078f10ff */
[C---:B------:R-:W-:Y:S02]  /*00d0*/  LEA.HI R4, R3.reuse, R11, RZ, 0x4 ;  /* 0x0000000b03047211 */ /* 0x040fe400078f20ff */
[----:B------:R-:W-:Y:S02]  /*00e0*/  LEA.HI R3, R3, R0, RZ, 0x2 ;  /* 0x0000000003037211 */ /* 0x000fe400078f10ff */
[----:B------:R-:W-:Y:S02]  /*00f0*/  SHF.R.S32.HI R5, RZ, 0x2, R2 ;  /* 0x00000002ff057819 */ /* 0x000fe40000011402 */
[----:B------:R-:W-:Y:S02]  /*0100*/  LOP3.LUT R3, R3, 0xffffffc4, RZ, 0xc0, !PT ;  /* 0xffffffc403037812 */ /* 0x000fe400078ec0ff */
[----:B------:R-:W-:Y:S02]  /*0110*/  LOP3.LUT R2, R2, 0xfffffffc, RZ, 0xc0, !PT ;  /* 0xfffffffc02027812 */ /* 0x000fe400078ec0ff */
[----:B------:R-:W-:-:S02]  /*0120*/  LEA.HI R6, R5, R5, RZ, 0x2 ;  /* 0x0000000505067211 */ /* 0x000fc400078f10ff */
[----:B------:R-:W-:Y:S01]  /*0130*/  SHF.R.S32.HI R7, RZ, 0x4, R4 ;  /* 0x00000004ff077819 */ /* 0x000fe20000011404 */
[----:B------:R-:W-:Y:S01]  /*0140*/  IMAD.IADD R4, R0, 0x1, -R3 ;  /* 0x0000000100047824 */ /* 0x000fe200078e0a03 */
[----:B------:R-:W-:Y:S01]  /*0150*/  LOP3.LUT R6, R6, 0xfffffffc, RZ, 0xc0, !PT ;  /* 0xfffffffc06067812 */ /* 0x000fe200078ec0ff */
[----:B------:R-:W-:Y:S02]  /*0160*/  IMAD.IADD R0, R11, 0x1, -R2 ;  /* 0x000000010b007824 */ /* 0x000fe400078e0a02 */
[----:B------:R-:W-:Y:S01]  /*0170*/  IMAD R8, R7, 0xc, RZ ;  /* 0x0000000c07087824 */ /* 0x000fe200078e02ff */
[----:B------:R-:W1:Y:S01]  /*0180*/  LDC.64 R2, c[0x0][0x210] ;  /* 0x00008400ff027b82 */ /* 0x000e620000000a00 */
[----:B------:R-:W-:Y:S02]  /*0190*/  IMAD.SHL.U32 R7, R0, 0x4, RZ ;  /* 0x0000000400077824 */ /* 0x000fe400078e00ff */
[----:B------:R-:W-:Y:S01]  /*01a0*/  IMAD.IADD R6, R5, 0x1, -R6 ;  /* 0x0000000105067824 */ /* 0x000fe200078e0a06 */
[----:B------:R-:W-:Y:S01]  /*01b0*/  SHF.R.S32.HI R10, RZ, 0x1f, R8 ;  /* 0x0000001fff0a7819 */ /* 0x000fe20000011408 */
[----:B------:R-:W-:Y:S01]  /*01c0*/  IMAD.SHL.U32 R9, R4, 0x4, RZ ;  /* 0x0000000404097824 */ /* 0x000fe200078e00ff */
[----:B------:R-:W-:-:S02]  /*01d0*/  SHF.R.S32.HI R13, RZ, 0x1f, R7 ;  /* 0x0000001fff0d7819 */ /* 0x000fc40000011407 */
[CC--:B------:R-:W-:Y:S02]  /*01e0*/  IADD3 R14, P0, P1, R8.reuse, R6.reuse, R7 ;  /* 0x00000006080e7210 */ /* 0x0c0fe4000791e007 */
[--C-:B------:R-:W-:Y:S02]  /*01f0*/  IADD3 R12, P2, P3, R8, R6, R9.reuse ;  /* 0x00000006080c7210 */ /* 0x100fe40007b5e009 */
[----:B------:R-:W-:Y:S02]  /*0200*/  SHF.R.S32.HI R7, RZ, 0x1f, R6 ;  /* 0x0000001fff077819 */ /* 0x000fe40000011406 */
[----:B------:R-:W-:Y:S02]  /*0210*/  SHF.R.S32.HI R9, RZ, 0x1f, R9 ;  /* 0x0000001fff097819 */ /* 0x000fe40000011409 */
[CC--:B------:R-:W-:Y:S02]  /*0220*/  IADD3.X R13, R10.reuse, R7.reuse, R13, P0, P1 ;  /* 0x000000070a0d7210 */ /* 0x0c0fe400007e240d */
[----:B------:R-:W-:Y:S01]  /*0230*/  IADD3.X R9, R10, R7, R9, P2, P3 ;  /* 0x000000070a097210 */ /* 0x000fe200017e6409 */
[----:B------:R-:W-:Y:S01]  /*0240*/  IMAD.MOV.U32 R10, RZ, RZ, RZ ;  /* 0x000000ffff0a7224 */ /* 0x000fe200078e00ff */
[----:B------:R-:W-:-:S02]  /*0250*/  LEA R6, P3, R14, UR4, 0x2 ;  /* 0x000000040e067c11 */ /* 0x000fc4000f8610ff */
[----:B------:R-:W-:Y:S02]  /*0260*/  ISETP.GE.AND P1, PT, R0, 0x1, PT ;  /* 0x000000010000780c */ /* 0x000fe40003f26270 */
[----:B------:R-:W-:Y:S01]  /*0270*/  ISETP.GE.AND P0, PT, R11, 0x40, PT ;  /* 0x000000400b00780c */ /* 0x000fe20003f06270 */
[----:B-1----:R-:W-:Y:S01]  /*0280*/  IMAD.WIDE R2, R5, 0x4, R2 ;  /* 0x0000000405027825 */ /* 0x002fe200078e0202 */
[----:B------:R-:W-:Y:S02]  /*0290*/  ISETP.GE.AND P2, PT, R4, 0x1, PT ;  /* 0x000000010400780c */ /* 0x000fe40003f46270 */
[----:B------:R-:W-:Y:S02]  /*02a0*/  LEA R8, P6, R12, UR4, 0x2 ;  /* 0x000000040c087c11 */ /* 0x000fe4000f8c10ff */
[----:B------:R-:W-:Y:S02]  /*02b0*/  LEA.HI.X R7, R14, UR5, R13, 0x2, P3 ;  /* 0x000000050e077c11 */ /* 0x000fe400098f140d */
[----:B------:R-:W-:-:S02]  /*02c0*/  ISETP.LT.AND P5, PT, R11, 0x40, !P1 ;  /* 0x000000400b00780c */ /* 0x000fc40004fa1270 */
[----:B------:R-:W-:Y:S01]  /*02d0*/  ISETP.GT.AND P3, PT, R0, RZ, !P0 ;  /* 0x000000ff0000720c */ /* 0x000fe20004764270 */
[----:B------:R-:W-:Y:S01]  /*02e0*/  IMAD.MOV.U32 R0, RZ, RZ, RZ ;  /* 0x000000ffff007224 */ /* 0x000fe200078e00ff */
[C---:B------:R-:W-:Y:S02]  /*02f0*/  ISETP.LT.AND P4, PT, R11.reuse, 0x40, !P2 ;  /* 0x000000400b00780c */ /* 0x040fe40005781270 */
[----:B------:R-:W-:Y:S02]  /*0300*/  LEA.HI.X R9, R12, UR5, R9, 0x2, P6 ;  /* 0x000000050c097c11 */ /* 0x000fe4000b0f1409 */
[----:B------:R-:W-:Y:S02]  /*0310*/  CS2R R12, SRZ ;  /* 0x00000000000c7805 */ /* 0x000fe4000001ff00 */
[----:B------:R-:W-:Y:S01]  /*0320*/  ISETP.GT.AND P6, PT, R4, RZ, !P0 ;  /* 0x000000ff0400720c */ /* 0x000fe200047c4270 */
[----:B------:R-:W-:Y:S01]  /*0330*/  ULDC.64 UR4, c[0x0][0x208] ;  /* 0x0000820000047ab9 */ /* 0x000fe20000000a00 */
[----:B------:R-:W1:Y:S01]  /*0340*/  LDC.64 R4, c[0x0][0x220] ;  /* 0x00008800ff047b82 */ /* 0x000e620000000a00 */
[----:B------:R-:W2:Y:S04]  /*0350*/  @P5 LDG.E.EL R0, desc[UR4][R2.64] ;  /* 0x0000000402005981 */ /* 0x000ea8000c2e1900 */
[----:B------:R-:W3:Y:S04]  /*0360*/  @P3 LDG.E.EL R12, desc[UR4][R6.64+-0x10] ;  /* 0xfffff004060c3981 */ /* 0x000ee8000c2e1900 */
[----:B------:R-:W4:Y:S04]  /*0370*/  @P4 LDG.E.EL R10, desc[UR4][R2.64] ;  /* 0x00000004020a4981 */ /* 0x000f28000c2e1900 */
[----:B------:R-:W5:Y:S01]  /*0380*/  @P6 LDG.E.EL R13, desc[UR4][R8.64+-0x10] ;  /* 0xfffff004080d6981 */ /* 0x000f62000c2e1900 */
[----:B-1----:R-:W-:Y:S01]  /*0390*/  IMAD.WIDE R4, R11, 0x4, R4 ;  /* 0x000000040b047825 */ /* 0x002fe200078e0204 */
[----:B--2---:R-:W-:-:S02]  /*03a0*/  SEL R0, R0, RZ, P5 ;  /* 0x000000ff00007207 */ /* 0x004fc40002800000 */
[----:B---3--:R-:W-:Y:S02]  /*03b0*/  SEL R15, R12, RZ, P3 ;  /* 0x000000ff0c0f7207 */ /* 0x008fe40001800000 */
[----:B----4-:R-:W-:Y:S02]  /*03c0*/  SEL R17, R10, RZ, P4 ;  /* 0x000000ff0a117207 */ /* 0x010fe40002000000 */
[----:B------:R-:W-:Y:S02]  /*03d0*/  SEL R16, R0, R15, !P1 ;  /* 0x0000000f00107207 */ /* 0x000fe40004800000 */
[----:B-----5:R-:W-:Y:S01]  /*03e0*/  @P2 SEL R17, R13, RZ, P6 ;  /* 0x000000ff0d112207 */ /* 0x020fe20003000000 */
[----:B------:R-:W-:Y:S06]  /*03f0*/  @P0 EXIT ;  /* 0x000000000000094d */ /* 0x000fec0003800000 */
[----:B------:R-:W-:Y:S01]  /*0400*/  STG.E.64 desc[UR4][R4.64], R16 ;  /* 0x0000001004007986 */ /* 0x000fe2000c101b04 */
[----:B------:R-:W-:Y:S05]  /*0410*/  EXIT ;  /* 0x000000000000794d */ /* 0x000fea0003800000 */
.L_x_0:
[----:B------:R-:W-:-:S00]  /*0420*/  BRA `(.L_x_0) ;  /* 0xfffffffc00fc7947 */ /* 0x000fc0000383ffff */
[----:B------:R-:W-:-:S00]  /*0430*/  NOP ;  /* 0x0000000000007918 */ /* 0x000fc00000000000 */
        /* <DEDUP_REMOVED lines=12> */
.L_x_1:


//--------------------- .nv.constant0.triton_poi_fused_cat_1 --------------------------
	.section	.nv.constant0.triton_poi_fused_cat_1,"a",@progbits
	.sectionflags	@""
	.align	4
.nv.constant0.triton_poi_fused_cat_1:
	.zero		556
